	.headerflags	@"EF_CUDA_TEXMODE_UNIFIED EF_CUDA_64BIT_ADDRESS EF_CUDA_ACCELERATORS EF_CUDA_SM90 EF_CUDA_VIRTUAL_SM(EF_CUDA_SM90)"
	.elftype	@"ET_EXEC"


//--------------------- .nv.info                  --------------------------
	.section	.nv.info,"",@"SHT_CUDA_INFO"
	.align	4


	//----- nvinfo : EIATTR_REGCOUNT
	.align		4
        /*0000*/ 	.byte	0x04, 0x2f
        /*0002*/ 	.short	(.L_1 - .L_0)
	.align		4
.L_0:
        /*0004*/ 	.word	index@(triton_per_fused_mean_53)
        /*0008*/ 	.word	0x00000012


	//----- nvinfo : EIATTR_MIN_STACK_SIZE
	.align		4
.L_1:
        /*000c*/ 	.byte	0x04, 0x12
        /*000e*/ 	.short	(.L_3 - .L_2)
	.align		4
.L_2:
        /*0010*/ 	.word	index@(triton_per_fused_mean_53)
        /*0014*/ 	.word	0x00000000


	//----- nvinfo : EIATTR_FRAME_SIZE
	.align		4
.L_3:
        /*0018*/ 	.byte	0x04, 0x11
        /*001a*/ 	.short	(.L_5 - .L_4)
	.align		4
.L_4:
        /*001c*/ 	.word	index@(triton_per_fused_mean_53)
        /*0020*/ 	.word	0x00000000


	//----- nvinfo : EIATTR_MIN_STACK_SIZE
	.align		4
.L_5:
        /*0024*/ 	.byte	0x04, 0x12
        /*0026*/ 	.short	(.L_7 - .L_6)
	.align		4
.L_6:
        /*0028*/ 	.word	index@(triton_per_fused_mean_53)
        /*002c*/ 	.word	0x00000000
.L_7:


//--------------------- .nv.info.triton_per_fused_mean_53 --------------------------
	.section	.nv.info.triton_per_fused_mean_53,"",@"SHT_CUDA_INFO"
	.sectionflags	@""
	.align	4


	//----- nvinfo : EIATTR_CUDA_API_VERSION
	.align		4
        /*0000*/ 	.byte	0x04, 0x37
        /*0002*/ 	.short	(.L_9 - .L_8)
.L_8:
        /*0004*/ 	.word	0x0000007c


	//----- nvinfo : EIATTR_KPARAM_INFO
	.align		4
.L_9:
        /*0008*/ 	.byte	0x04, 0x17
        /*000a*/ 	.short	(.L_11 - .L_10)
.L_10:
        /*000c*/ 	.word	0x00000000
        /*0010*/ 	.short	0x0003
        /*0012*/ 	.short	0x0014
        /*0014*/ 	.byte	0x00, 0xf0, 0x11, 0x00


	//----- nvinfo : EIATTR_KPARAM_INFO
	.align		4
.L_11:
        /*0018*/ 	.byte	0x04, 0x17
        /*001a*/ 	.short	(.L_13 - .L_12)
.L_12:
        /*001c*/ 	.word	0x00000000
        /*0020*/ 	.short	0x0002
        /*0022*/ 	.short	0x0010
        /*0024*/ 	.byte	0x00, 0xf0, 0x11, 0x00


	//----- nvinfo : EIATTR_KPARAM_INFO
	.align		4
.L_13:
        /*0028*/ 	.byte	0x04, 0x17
        /*002a*/ 	.short	(.L_15 - .L_14)
.L_14:
        /*002c*/ 	.word	0x00000000
        /*0030*/ 	.short	0x0001
        /*0032*/ 	.short	0x0008
        /*0034*/ 	.byte	0x00, 0xf4, 0x21, 0x00


	//----- nvinfo : EIATTR_KPARAM_INFO
	.align		4
.L_15:
        /*0038*/ 	.byte	0x04, 0x17
        /*003a*/ 	.short	(.L_17 - .L_16)
.L_16:
        /*003c*/ 	.word	0x00000000
        /*0040*/ 	.short	0x0000
        /*0042*/ 	.short	0x0000
        /*0044*/ 	.byte	0x00, 0xf4, 0x21, 0x00


	//----- nvinfo : EIATTR_SPARSE_MMA_MASK
	.align		4
.L_17:
        /*0048*/ 	.byte	0x03, 0x50
        /*004a*/ 	.short	0x0000


	//----- nvinfo : EIATTR_MAXREG_COUNT
	.align		4
        /*004c*/ 	.byte	0x03, 0x1b
        /*004e*/ 	.short	0x00ff


	//----- nvinfo : EIATTR_COOP_GROUP_MASK_REGIDS
	.align		4
        /*0050*/ 	.byte	0x04, 0x29
        /*0052*/ 	.short	(.L_19 - .L_18)


	//   ....[0]....
.L_18:
        /*0054*/ 	.word	0xffffffff


	//   ....[1]....
        /*0058*/ 	.word	0xffffffff


	//   ....[2]....
        /*005c*/ 	.word	0xffffffff


	//   ....[3]....
        /*0060*/ 	.word	0xffffffff


	//----- nvinfo : EIATTR_COOP_GROUP_INSTR_OFFSETS
	.align		4
.L_19:
        /*0064*/ 	.byte	0x04, 0x28
        /*0066*/ 	.short	(.L_21 - .L_20)


	//   ....[0]....
.L_20:
        /*0068*/ 	.word	0x00000290


	//   ....[1]....
        /*006c*/ 	.word	0x000002b0


	//   ....[2]....
        /*0070*/ 	.word	0x00000390


	//   ....[3]....
        /*0074*/ 	.word	0x000003b0


	//----- nvinfo : EIATTR_EXIT_INSTR_OFFSETS
	.align		4
.L_21:
        /*0078*/ 	.byte	0x04, 0x1c
        /*007a*/ 	.short	(.L_23 - .L_22)


	//   ....[0]....
.L_22:
        /*007c*/ 	.word	0x000004d0


	//   ....[1]....
        /*0080*/ 	.word	0x00000500


	//----- nvinfo : EIATTR_REQNTID
	.align		4
.L_23:
        /*0084*/ 	.byte	0x04, 0x10
        /*0086*/ 	.short	(.L_25 - .L_24)
.L_24:
        /*0088*/ 	.word	0x00000080
        /*008c*/ 	.word	0x00000001
        /*0090*/ 	.word	0x00000001


	//----- nvinfo : EIATTR_CBANK_PARAM_SIZE
	.align		4
.L_25:
        /*0094*/ 	.byte	0x03, 0x19
        /*0096*/ 	.short	0x0018


	//----- nvinfo : EIATTR_PARAM_CBANK
	.align		4
        /*0098*/ 	.byte	0x04, 0x0a
        /*009a*/ 	.short	(.L_27 - .L_26)
	.align		4
.L_26:
        /*009c*/ 	.word	index@(.nv.constant0.triton_per_fused_mean_53)
        /*00a0*/ 	.short	0x0210
        /*00a2*/ 	.short	0x0018


	//----- nvinfo : EIATTR_SW_WAR
	.align		4
.L_27:
        /*00a4*/ 	.byte	0x04, 0x36
        /*00a6*/ 	.short	(.L_29 - .L_28)
.L_28:
        /*00a8*/ 	.word	0x00000008
.L_29:


//--------------------- .nv.callgraph             --------------------------
	.section	.nv.callgraph,"",@"SHT_CUDA_CALLGRAPH"
	.align	4
	.sectionentsize	8
	.align		4
        /*0000*/ 	.word	0x00000000
	.align		4
        /*0004*/ 	.word	0xffffffff
	.align		4
        /*0008*/ 	.word	0x00000000
	.align		4
        /*000c*/ 	.word	0xfffffffe
	.align		4
        /*0010*/ 	.word	0x00000000
	.align		4
        /*0014*/ 	.word	0xfffffffd
	.align		4
        /*0018*/ 	.word	0x00000000
	.align		4
        /*001c*/ 	.word	0xfffffffc


//--------------------- .text.triton_per_fused_mean_53 --------------------------
	.section	.text.triton_per_fused_mean_53,"ax",@progbits
	.sectionflags	@"SHF_BARRIERS=1"
	.align	128
        .global         triton_per_fused_mean_53
        .type           triton_per_fused_mean_53,@function
        .size           triton_per_fused_mean_53,(.L_x_1 - triton_per_fused_mean_53)
        .other          triton_per_fused_mean_53,@"STO_CUDA_ENTRY STV_DEFAULT"
triton_per_fused_mean_53:
.text.triton_per_fused_mean_53:
[----:B------:R-:W0:Y:S02]  /*0000*/  LDC R1, c[0x0][0x28] ;  /* 0x00000a00ff017b82 */ /* 0x000e240000000800 */
[----:B------:R-:W1:Y:S01]  /*0010*/  S2R R5, SR_TID.X ;  /* 0x0000000000057919 */ /* 0x000e620000002100 */
[----:B------:R-:W-:Y:S01]  /*0020*/  IMAD.MOV.U32 R8, RZ, RZ, RZ ;  /* 0x000000ffff087224 */ /* 0x000fe200078e00ff */
[----:B------:R-:W2:Y:S01]  /*0030*/  LDC.64 R2, c[0x0][0x218] ;  /* 0x00008600ff027b82 */ /* 0x000ea20000000a00 */
[----:B------:R-:W-:Y:S01]  /*0040*/  ULDC.64 UR6, c[0x0][0x208] ;  /* 0x0000820000067ab9 */ /* 0x000fe20000000a00 */
[----:B------:R-:W3:Y:S01]  /*0050*/  S2R R0, SR_CTAID.X ;  /* 0x0000000000007919 */ /* 0x000ee20000002500 */
[----:B-1----:R-:W-:Y:S02]  /*0060*/  IMAD.SHL.U32 R7, R5, 0x2, RZ ;  /* 0x0000000205077824 */ /* 0x002fe400078e00ff */
[----:B---3--:R-:W-:-:S03]  /*0070*/  IMAD.SHL.U32 R0, R0, 0x20, RZ ;  /* 0x0000002000007824 */ /* 0x008fc600078e00ff */
[----:B------:R-:W-:-:S04]  /*0080*/  LOP3.LUT R7, R7, 0x1e, RZ, 0xc0, !PT ;  /* 0x0000001e07077812 */ /* 0x000fc800078ec0ff */
[----:B------:R-:W-:-:S04]  /*0090*/  LOP3.LUT R9, R0, R7, RZ, 0xfc, !PT ;  /* 0x0000000700097212 */ /* 0x000fc800078efcff */
[C---:B------:R-:W-:Y:S01]  /*00a0*/  ISETP.GE.AND P0, PT, R9.reuse, 0x8e8, PT ;  /* 0x000008e80900780c */ /* 0x040fe20003f06270 */
[----:B------:R-:W-:Y:S01]  /*00b0*/  IMAD.HI R6, R9, -0x1a0c934f, R8 ;  /* 0xe5f36cb109067827 */ /* 0x000fe200078e0208 */
[----:B------:R-:W-:-:S04]  /*00c0*/  SHF.R.U32.HI R8, RZ, 0x4, R5 ;  /* 0x00000004ff087819 */ /* 0x000fc80000011605 */
[----:B------:R-:W-:-:S04]  /*00d0*/  SHF.R.U32.HI R11, RZ, 0x1f, R6 ;  /* 0x0000001fff0b7819 */ /* 0x000fc80000011606 */
[----:B------:R-:W-:Y:S02]  /*00e0*/  LEA.HI.SX32 R11, R6, R11, 0x17 ;  /* 0x0000000b060b7211 */ /* 0x000fe400078fbaff */
[----:B------:R-:W-:-:S03]  /*00f0*/  SGXT.U32 R6, R8, 0x3 ;  /* 0x000000030806781a */ /* 0x000fc60000000000 */
[----:B------:R-:W-:-:S04]  /*0100*/  IMAD R13, R11, -0x23a, R9 ;  /* 0xfffffdc60b0d7824 */ /* 0x000fc800078e0209 */
[----:B------:R-:W-:-:S04]  /*0110*/  IMAD R6, R6, 0x23a, R13 ;  /* 0x0000023a06067824 */ /* 0x000fc800078e020d */
[----:B------:R-:W-:-:S04]  /*0120*/  IMAD R11, R11, 0x23a0, R6 ;  /* 0x000023a00b0b7824 */ /* 0x000fc800078e0206 */
[C---:B------:R-:W-:Y:S02]  /*0130*/  VIADD R13, R11.reuse, 0x11d0 ;  /* 0x000011d00b0d7836 */ /* 0x040fe40000000000 */
[----:B--2---:R-:W-:Y:S01]  /*0140*/  IMAD.WIDE R8, R11, 0x4, R2 ;  /* 0x000000040b087825 */ /* 0x004fe200078e0202 */
[----:B------:R-:W-:-:S03]  /*0150*/  CS2R R10, SRZ ;  /* 0x00000000000a7805 */ /* 0x000fc6000001ff00 */
[----:B------:R-:W-:Y:S01]  /*0160*/  IMAD.WIDE R2, R13, 0x4, R2 ;  /* 0x000000040d027825 */ /* 0x000fe200078e0202 */
[----:B------:R-:W-:Y:S02]  /*0170*/  CS2R R12, SRZ ;  /* 0x00000000000c7805 */ /* 0x000fe4000001ff00 */
[----:B------:R1:W2:Y:S04]  /*0180*/  @!P0 LDG.E.64 R10, desc[UR6][R8.64] ;  /* 0x00000006080a8981 */ /* 0x0002a8000c1e1b00 */
[----:B------:R-:W3:Y:S01]  /*0190*/  @!P0 LDG.E.64 R12, desc[UR6][R2.64] ;  /* 0x00000006020c8981 */ /* 0x000ee2000c1e1b00 */
[----:B------:R-:W4:Y:S01]  /*01a0*/  S2UR UR5, SR_CgaCtaId ;  /* 0x00000000000579c3 */ /* 0x000f220000008800 */
[----:B------:R-:W-:Y:S01]  /*01b0*/  UMOV UR4, 0x400 ;  /* 0x0000040000047882 */ /* 0x000fe20000000000 */
[----:B------:R-:W-:Y:S01]  /*01c0*/  ISETP.GE.AND P1, PT, R5, 0x80, PT ;  /* 0x000000800500780c */ /* 0x000fe20003f26270 */
[----:B-1----:R-:W-:Y:S01]  /*01d0*/  IMAD.SHL.U32 R8, R7, 0x10, RZ ;  /* 0x0000001007087824 */ /* 0x002fe200078e00ff */
[----:B----4-:R-:W-:Y:S01]  /*01e0*/  UPRMT UR4, UR5, 0x654, UR4 ;  /* 0x0000065405047896 */ /* 0x010fe20008000004 */
[----:B--2---:R-:W-:-:S02]  /*01f0*/  SEL R15, R10, RZ, !P0 ;  /* 0x000000ff0a0f7207 */ /* 0x004fc40004000000 */
[----:B------:R-:W-:Y:S02]  /*0200*/  SEL R6, R11, RZ, !P0 ;  /* 0x000000ff0b067207 */ /* 0x000fe40004000000 */
[----:B---3--:R-:W-:Y:S02]  /*0210*/  SEL R12, R12, RZ, !P0 ;  /* 0x000000ff0c0c7207 */ /* 0x008fe40004000000 */
[----:B------:R-:W-:-:S03]  /*0220*/  SEL R13, R13, RZ, !P0 ;  /* 0x000000ff0d0d7207 */ /* 0x000fc60004000000 */
[----:B------:R-:W-:Y:S02]  /*0230*/  FADD R12, R15, R12 ;  /* 0x0000000c0f0c7221 */ /* 0x000fe40000000000 */
[----:B------:R-:W-:Y:S01]  /*0240*/  FADD R13, R6, R13 ;  /* 0x0000000d060d7221 */ /* 0x000fe20000000000 */
[----:B------:R-:W-:Y:S02]  /*0250*/  SHF.R.U32.HI R6, RZ, 0x5, R5 ;  /* 0x00000005ff067819 */ /* 0x000fe40000011605 */
[----:B------:R-:W-:Y:S02]  /*0260*/  FSEL R12, R12, RZ, !P0 ;  /* 0x000000ff0c0c7208 */ /* 0x000fe40004000000 */
[----:B------:R-:W-:Y:S02]  /*0270*/  FSEL R13, R13, RZ, !P0 ;  /* 0x000000ff0d0d7208 */ /* 0x000fe40004000000 */
[----:B------:R-:W-:Y:S01]  /*0280*/  SGXT.U32 R6, R6, 0x2 ;  /* 0x000000020606781a */ /* 0x000fe20000000000 */
[----:B------:R-:W1:Y:S01]  /*0290*/  SHFL.BFLY PT, R9, R12, 0x10, 0x1f ;  /* 0x0e001f000c097f89 */ /* 0x000e6200000e0000 */
[----:B------:R-:W-:-:S03]  /*02a0*/  LOP3.LUT P0, RZ, R5, 0x10, RZ, 0xc0, !PT ;  /* 0x0000001005ff7812 */ /* 0x000fc6000780c0ff */
[----:B------:R-:W2:Y:S01]  /*02b0*/  SHFL.BFLY PT, R2, R13, 0x10, 0x1f ;  /* 0x0e001f000d027f89 */ /* 0x000ea200000e0000 */
[----:B------:R-:W-:-:S05]  /*02c0*/  IMAD.SHL.U32 R3, R6, 0x4, RZ ;  /* 0x0000000406037824 */ /* 0x000fca00078e00ff */
[----:B------:R-:W-:Y:S01]  /*02d0*/  LOP3.LUT R3, R8, R3, RZ, 0xfc, !PT ;  /* 0x0000000308037212 */ /* 0x000fe200078efcff */
[----:B-1----:R-:W-:Y:S01]  /*02e0*/  FADD R14, R12, R9 ;  /* 0x000000090c0e7221 */ /* 0x002fe20000000000 */
[----:B------:R-:W-:Y:S01]  /*02f0*/  LEA R9, R5, UR4, 0x2 ;  /* 0x0000000405097c11 */ /* 0x000fe2000f8e10ff */
[----:B--2---:R-:W-:-:S03]  /*0300*/  FADD R12, R13, R2 ;  /* 0x000000020d0c7221 */ /* 0x004fc60000000000 */
[----:B------:R-:W-:Y:S04]  /*0310*/  @!P0 STS [R3+UR4], R14 ;  /* 0x0000000e03008988 */ /* 0x000fe80008000804 */
[----:B------:R1:W-:Y:S01]  /*0320*/  @!P0 STS [R3+UR4+0x10], R12 ;  /* 0x0000100c03008988 */ /* 0x0003e20008000804 */
[----:B------:R-:W-:Y:S01]  /*0330*/  BAR.SYNC.DEFER_BLOCKING 0x0 ;  /* 0x0000000000007b1d */ /* 0x000fe20000010000 */
[----:B------:R-:W-:-:S04]  /*0340*/  LOP3.LUT P0, RZ, R5, 0x3, RZ, 0xc0, !PT ;  /* 0x0000000305ff7812 */ /* 0x000fc8000780c0ff */
[----:B------:R-:W-:Y:S01]  /*0350*/  ISETP.LT.AND P0, PT, R5, 0x80, !P0 ;  /* 0x000000800500780c */ /* 0x000fe20004701270 */
[----:B-1----:R-:W-:-:S04]  /*0360*/  VIADD R12, R8, UR4 ;  /* 0x00000004080c7c36 */ /* 0x002fc80008000000 */
[----:B------:R-:W-:Y:S01]  /*0370*/  IMAD R12, R7, -0xc, R12 ;  /* 0xfffffff4070c7824 */ /* 0x000fe200078e020c */
[----:B------:R-:W1:Y:S04]  /*0380*/  @!P1 LDS R4, [R9] ;  /* 0x0000000009049984 */ /* 0x000e680000000800 */
[----:B-1----:R-:W1:Y:S02]  /*0390*/  SHFL.BFLY PT, R11, R4, 0x2, 0x1f ;  /* 0x0c401f00040b7f89 */ /* 0x002e6400000e0000 */
[----:B-1----:R-:W-:-:S05]  /*03a0*/  FADD R11, R4, R11 ;  /* 0x0000000b040b7221 */ /* 0x002fca0000000000 */
[----:B------:R-:W1:Y:S02]  /*03b0*/  SHFL.BFLY PT, R2, R11, 0x1, 0x1f ;  /* 0x0c201f000b027f89 */ /* 0x000e6400000e0000 */
[----:B-1----:R-:W-:Y:S01]  /*03c0*/  FADD R10, R11, R2 ;  /* 0x000000020b0a7221 */ /* 0x002fe20000000000 */
[----:B------:R-:W-:Y:S02]  /*03d0*/  LOP3.LUT R2, R5, 0x1f, RZ, 0xc0, !PT ;  /* 0x0000001f05027812 */ /* 0x000fe400078ec0ff */
[----:B------:R-:W-:Y:S02]  /*03e0*/  LOP3.LUT R5, R0, 0x1f, R5, 0xf8, !PT ;  /* 0x0000001f00057812 */ /* 0x000fe400078ef805 */
[----:B------:R-:W-:Y:S01]  /*03f0*/  @P0 STS [R9], R10 ;  /* 0x0000000a09000388 */ /* 0x000fe20000000800 */
[----:B------:R-:W-:Y:S02]  /*0400*/  LEA R4, R2, UR4, 0x2 ;  /* 0x0000000402047c11 */ /* 0x000fe4000f8e10ff */
[----:B------:R-:W1:Y:S08]  /*0410*/  LDC.64 R2, c[0x0][0x210] ;  /* 0x00008400ff027b82 */ /* 0x000e700000000a00 */
[----:B------:R-:W-:Y:S01]  /*0420*/  BAR.SYNC.DEFER_BLOCKING 0x0 ;  /* 0x0000000000007b1d */ /* 0x000fe20000010000 */
[----:B------:R-:W-:-:S04]  /*0430*/  ISETP.GE.AND P0, PT, R5, 0x8e8, PT ;  /* 0x000008e80500780c */ /* 0x000fc80003f06270 */
[----:B------:R-:W-:Y:S01]  /*0440*/  ISETP.EQ.AND P0, PT, R6, RZ, !P0 ;  /* 0x000000ff0600720c */ /* 0x000fe20004702270 */
[----:B-1----:R-:W-:Y:S01]  /*0450*/  IMAD.WIDE R2, R5, 0x4, R2 ;  /* 0x0000000405027825 */ /* 0x002fe200078e0202 */
[----:B------:R-:W-:Y:S04]  /*0460*/  LDS R14, [R8+UR4] ;  /* 0x00000004080e7984 */ /* 0x000fe80008000800 */
[----:B------:R-:W1:Y:S01]  /*0470*/  LDS R15, [R8+UR4+0x10] ;  /* 0x00001004080f7984 */ /* 0x000e620008000800 */
[----:B------:R-:W-:Y:S06]  /*0480*/  BAR.SYNC.DEFER_BLOCKING 0x0 ;  /* 0x0000000000007b1d */ /* 0x000fec0000010000 */
[----:B-1----:R1:W-:Y:S02]  /*0490*/  STS.64 [R12], R14 ;  /* 0x0000000e0c007388 */ /* 0x0023e40000000a00 */
[----:B------:R-:W-:Y:S06]  /*04a0*/  BAR.SYNC.DEFER_BLOCKING 0x0 ;  /* 0x0000000000007b1d */ /* 0x000fec0000010000 */
[----:B------:R-:W2:Y:S02]  /*04b0*/  LDS R4, [R4] ;  /* 0x0000000004047984 */ /* 0x000ea40000000800 */
[----:B------:R-:W-:Y:S06]  /*04c0*/  BAR.SYNC.DEFER_BLOCKING 0x0 ;  /* 0x0000000000007b1d */ /* 0x000fec0000010000 */
[----:B-1----:R-:W-:Y:S05]  /*04d0*/  @!P0 EXIT ;  /* 0x000000000000894d */ /* 0x002fea0003800000 */
[----:B--2---:R-:W-:-:S05]  /*04e0*/  FMUL R5, R4, 0.0625 ;  /* 0x3d80000004057820 */ /* 0x004fca0000400000 */
[----:B------:R-:W-:Y:S01]  /*04f0*/  STG.E desc[UR6][R2.64], R5 ;  /* 0x0000000502007986 */ /* 0x000fe2000c101906 */
[----:B------:R-:W-:Y:S05]  /*0500*/  EXIT ;  /* 0x000000000000794d */ /* 0x000fea0003800000 */
.L_x_0:
[----:B------:R-:W-:-:S00]  /*0510*/  BRA `(.L_x_0) ;  /* 0xfffffffc00fc7947 */ /* 0x000fc0000383ffff */
[----:B------:R-:W-:-:S00]  /*0520*/  NOP ;  /* 0x0000000000007918 */ /* 0x000fc00000000000 */
        /* <DEDUP_REMOVED lines=13> */
.L_x_1:


//--------------------- .nv.shared.triton_per_fused_mean_53 --------------------------
	.section	.nv.shared.triton_per_fused_mean_53,"aw",@nobits
	.sectionflags	@""
	.align	16
	.zero		1024


//--------------------- .nv.constant0.triton_per_fused_mean_53 --------------------------
	.section	.nv.constant0.triton_per_fused_mean_53,"a",@progbits
	.sectionflags	@""
	.align	4
.nv.constant0.triton_per_fused_mean_53:
	.zero		552
